//
// Generated by NVIDIA NVVM Compiler
//
// Compiler Build ID: CL-36424714
// Cuda compilation tools, release 13.0, V13.0.88
// Based on NVVM 20.0.0
//

.version 9.0
.target sm_100
.address_size 64

	// .globl	_Z6evolvePdS_i
// _ZZ6evolvePdS_iE13shared_matrix has been demoted

.visible .entry _Z6evolvePdS_i(
	.param .u64 .ptr .align 1 _Z6evolvePdS_i_param_0,
	.param .u64 .ptr .align 1 _Z6evolvePdS_i_param_1,
	.param .u32 _Z6evolvePdS_i_param_2
)
{
	.reg .pred 	%p<22>;
	.reg .b32 	%r<30>;
	.reg .b64 	%rd<9>;
	.reg .b64 	%fd<10>;
	// demoted variable
	.shared .align 8 .b8 _ZZ6evolvePdS_iE13shared_matrix[2048];
	ld.param.u64 	%rd1, [_Z6evolvePdS_i_param_0];
	ld.param.u64 	%rd2, [_Z6evolvePdS_i_param_1];
	ld.param.u32 	%r8, [_Z6evolvePdS_i_param_2];
	mov.u32 	%r1, %tid.x;
	mov.u32 	%r9, %ctaid.x;
	mov.u32 	%r10, %ntid.x;
	add.s32 	%r11, %r10, -2;
	mul.lo.s32 	%r2, %r11, %r9;
	add.s32 	%r3, %r2, %r1;
	mov.u32 	%r4, %tid.y;
	mov.u32 	%r12, %ctaid.y;
	mov.u32 	%r13, %ntid.y;
	add.s32 	%r14, %r13, -2;
	mad.lo.s32 	%r15, %r14, %r12, %r4;
	add.s32 	%r16, %r8, 1;
	max.s32 	%r17, %r3, %r15;
	setp.gt.s32 	%p1, %r17, %r16;
	shl.b32 	%r18, %r1, 4;
	add.s32 	%r19, %r18, %r4;
	shl.b32 	%r20, %r19, 3;
	mov.u32 	%r21, _ZZ6evolvePdS_iE13shared_matrix;
	add.s32 	%r6, %r21, %r20;
	@%p1 bra 	$L__BB0_2;
	cvta.to.global.u64 	%rd3, %rd1;
	add.s32 	%r22, %r8, 2;
	mad.lo.s32 	%r23, %r22, %r3, %r15;
	mul.wide.s32 	%rd4, %r23, 8;
	add.s64 	%rd5, %rd3, %rd4;
	ld.global.f64 	%fd1, [%rd5];
	st.shared.f64 	[%r6], %fd1;
$L__BB0_2:
	bar.sync 	0;
	setp.eq.s32 	%p2, %r1, 0;
	setp.eq.s32 	%p3, %r4, 0;
	or.pred  	%p4, %p2, %p3;
	setp.gt.u32 	%p5, %r1, 14;
	or.pred  	%p6, %p4, %p5;
	setp.gt.u32 	%p7, %r4, 15;
	or.pred  	%p8, %p6, %p7;
	@%p8 bra 	$L__BB0_6;
	setp.gt.s32 	%p9, %r3, 0;
	setp.le.s32 	%p10, %r3, %r8;
	and.pred  	%p11, %p9, %p10;
	setp.gt.s32 	%p12, %r15, 0;
	setp.le.s32 	%p13, %r15, %r8;
	and.pred  	%p14, %p12, %p13;
	and.pred  	%p15, %p11, %p14;
	not.pred 	%p16, %p15;
	@%p16 bra 	$L__BB0_6;
	setp.le.s32 	%p17, %r3, %r2;
	add.s32 	%r26, %r2, 15;
	setp.ge.s32 	%p18, %r3, %r26;
	or.pred  	%p19, %p17, %p18;
	setp.gt.u32 	%p20, %r4, 14;
	or.pred  	%p21, %p19, %p20;
	@%p21 bra 	$L__BB0_6;
	ld.shared.f64 	%fd2, [%r6+-128];
	ld.shared.f64 	%fd3, [%r6+8];
	add.f64 	%fd4, %fd2, %fd3;
	ld.shared.f64 	%fd5, [%r6+128];
	add.f64 	%fd6, %fd4, %fd5;
	ld.shared.f64 	%fd7, [%r6+-8];
	add.f64 	%fd8, %fd6, %fd7;
	mul.f64 	%fd9, %fd8, 0d3FD0000000000000;
	add.s32 	%r28, %r8, 2;
	mad.lo.s32 	%r29, %r28, %r3, %r15;
	cvta.to.global.u64 	%rd6, %rd2;
	mul.wide.s32 	%rd7, %r29, 8;
	add.s64 	%rd8, %rd6, %rd7;
	st.global.f64 	[%rd8], %fd9;
$L__BB0_6:
	ret;

}


// ===== COMPILED SASS (sm_100) =====

	.target	sm_100

	.elftype	@"ET_EXEC"


//--------------------- .note.nv.tkinfo           --------------------------
	.section	.note.nv.tkinfo,"",@"SHT_NOTE"
	.sectionflags	@"SHF_NOTE_NV_TKINFO"
	.tkinfo
        /*0018*/ 	.word	0x00000002
        /*0030*/ 	.string	""
        /*0030*/ 	.string	"ptxas"
        /*0030*/ 	.string	"Cuda compilation tools, release 13.0, V13.0.88"
        /*0030*/ 	.string	"Build cuda_13.0.r13.0/compiler.36424714_0"
        /*0030*/ 	.string	"-arch sm_100 -m 64 "



//--------------------- .note.nv.cuinfo           --------------------------
	.section	.note.nv.cuinfo,"",@"SHT_NOTE"
	.sectionflags	@"SHF_NOTE_NV_CUINFO"
        /*0018*/ 	.short	0x0002
        /*001a*/ 	.short	0x0064
        /*001c*/ 	.short	0x0082
	.zero		2


//--------------------- .nv.info                  --------------------------
	.section	.nv.info,"",@"SHT_CUDA_INFO"
	.align	4


	//----- nvinfo : EIATTR_REGCOUNT
	.align		4
        /*0000*/ 	.byte	0x04, 0x2f
        /*0002*/ 	.short	(.L_1 - .L_0)
	.align		4
.L_0:
        /*0004*/ 	.word	index@(_Z6evolvePdS_i)
        /*0008*/ 	.word	0x00000010


	//----- nvinfo : EIATTR_FRAME_SIZE
	.align		4
.L_1:
        /*000c*/ 	.byte	0x04, 0x11
        /*000e*/ 	.short	(.L_3 - .L_2)
	.align		4
.L_2:
        /*0010*/ 	.word	index@(_Z6evolvePdS_i)
        /*0014*/ 	.word	0x00000000


	//----- nvinfo : EIATTR_MIN_STACK_SIZE
	.align		4
.L_3:
        /*0018*/ 	.byte	0x04, 0x12
        /*001a*/ 	.short	(.L_5 - .L_4)
	.align		4
.L_4:
        /*001c*/ 	.word	index@(_Z6evolvePdS_i)
        /*0020*/ 	.word	0x00000000
.L_5:


//--------------------- .nv.compat                --------------------------
	.section	.nv.compat,"",@"SHT_CUDA_COMPAT_INFO"
	.align	4
        /*0000*/ 	.byte	0x02, 0x09, 0x00, 0x00, 0x02, 0x02, 0x01, 0x00, 0x02, 0x05, 0x05, 0x00, 0x03, 0x07, 0x01, 0x01
        /*0010*/ 	.byte	0x02, 0x03, 0x00, 0x00, 0x02, 0x06, 0x01, 0x00, 0x04, 0x0b, 0x08, 0x00, 0x01, 0x00, 0x00, 0x00
        /*0020*/ 	.byte	0x00, 0x00, 0x00, 0x00


//--------------------- .nv.info._Z6evolvePdS_i   --------------------------
	.section	.nv.info._Z6evolvePdS_i,"",@"SHT_CUDA_INFO"
	.sectionflags	@""
	.align	4


	//----- nvinfo : EIATTR_CUDA_API_VERSION
	.align		4
        /*0000*/ 	.byte	0x04, 0x37
        /*0002*/ 	.short	(.L_7 - .L_6)
.L_6:
        /*0004*/ 	.word	0x00000082


	//----- nvinfo : EIATTR_KPARAM_INFO
	.align		4
.L_7:
        /*0008*/ 	.byte	0x04, 0x17
        /*000a*/ 	.short	(.L_9 - .L_8)
.L_8:
        /*000c*/ 	.word	0x00000000
        /*0010*/ 	.short	0x0002
        /*0012*/ 	.short	0x0010
        /*0014*/ 	.byte	0x00, 0xf0, 0x11, 0x00


	//----- nvinfo : EIATTR_KPARAM_INFO
	.align		4
.L_9:
        /*0018*/ 	.byte	0x04, 0x17
        /*001a*/ 	.short	(.L_11 - .L_10)
.L_10:
        /*001c*/ 	.word	0x00000000
        /*0020*/ 	.short	0x0001
        /*0022*/ 	.short	0x0008
        /*0024*/ 	.byte	0x00, 0xf5, 0x21, 0x00


	//----- nvinfo : EIATTR_KPARAM_INFO
	.align		4
.L_11:
        /*0028*/ 	.byte	0x04, 0x17
        /*002a*/ 	.short	(.L_13 - .L_12)
.L_12:
        /*002c*/ 	.word	0x00000000
        /*0030*/ 	.short	0x0000
        /*0032*/ 	.short	0x0000
        /*0034*/ 	.byte	0x00, 0xf5, 0x21, 0x00


	//----- nvinfo : EIATTR_SPARSE_MMA_MASK
	.align		4
.L_13:
        /*0038*/ 	.byte	0x03, 0x50
        /*003a*/ 	.short	0x0000


	//----- nvinfo : EIATTR_MAXREG_COUNT
	.align		4
        /*003c*/ 	.byte	0x03, 0x1b
        /*003e*/ 	.short	0x00ff


	//----- nvinfo : EIATTR_NUM_BARRIERS
	.align		4
        /*0040*/ 	.byte	0x02, 0x4c
        /*0042*/ 	.byte	0x01
	.zero		1


	//----- nvinfo : EIATTR_MERCURY_ISA_VERSION
	.align		4
        /*0044*/ 	.byte	0x03, 0x5f
        /*0046*/ 	.short	0x0101


	//----- nvinfo : EIATTR_VRC_CTA_INIT_COUNT
	.align		4
        /*0048*/ 	.byte	0x02, 0x4a
	.zero		1
	.zero		1


	//----- nvinfo : EIATTR_EXIT_INSTR_OFFSETS
	.align		4
        /*004c*/ 	.byte	0x04, 0x1c
        /*004e*/ 	.short	(.L_15 - .L_14)


	//   ....[0]....
.L_14:
        /*0050*/ 	.word	0x00000210


	//   ....[1]....
        /*0054*/ 	.word	0x00000270


	//   ....[2]....
        /*0058*/ 	.word	0x000002c0


	//   ....[3]....
        /*005c*/ 	.word	0x000003a0


	//----- nvinfo : EIATTR_CBANK_PARAM_SIZE
	.align		4
.L_15:
        /*0060*/ 	.byte	0x03, 0x19
        /*0062*/ 	.short	0x0014


	//----- nvinfo : EIATTR_PARAM_CBANK
	.align		4
        /*0064*/ 	.byte	0x04, 0x0a
        /*0066*/ 	.short	(.L_17 - .L_16)
	.align		4
.L_16:
        /*0068*/ 	.word	index@(.nv.constant0._Z6evolvePdS_i)
        /*006c*/ 	.short	0x0380
        /*006e*/ 	.short	0x0014


	//----- nvinfo : EIATTR_SW_WAR
	.align		4
.L_17:
        /*0070*/ 	.byte	0x04, 0x36
        /*0072*/ 	.short	(.L_19 - .L_18)
.L_18:
        /*0074*/ 	.word	0x00000008
.L_19:


//--------------------- .nv.callgraph             --------------------------
	.section	.nv.callgraph,"",@"SHT_CUDA_CALLGRAPH"
	.align	4
	.sectionentsize	8
	.align		4
        /*0000*/ 	.word	0x00000000
	.align		4
        /*0004*/ 	.word	0xffffffff
	.align		4
        /*0008*/ 	.word	0x00000000
	.align		4
        /*000c*/ 	.word	0xfffffffe
	.align		4
        /*0010*/ 	.word	0x00000000
	.align		4
        /*0014*/ 	.word	0xfffffffd
	.align		4
        /*0018*/ 	.word	0x00000000
	.align		4
        /*001c*/ 	.word	0xfffffffc


//--------------------- .text._Z6evolvePdS_i      --------------------------
	.section	.text._Z6evolvePdS_i,"ax",@progbits
	.align	128
        .global         _Z6evolvePdS_i
        .type           _Z6evolvePdS_i,@function
        .size           _Z6evolvePdS_i,(.L_x_1 - _Z6evolvePdS_i)
        .other          _Z6evolvePdS_i,@"STO_CUDA_ENTRY STV_DEFAULT"
_Z6evolvePdS_i:
.text._Z6evolvePdS_i:
[----:B------:R-:W-:Y:S01]  /*0000*/  LDC R1, c[0x0][0x37c] ;  /* 0x0000df00ff017b82 */ /* 0x000fe20000000800 */
[----:B------:R-:W0:Y:S07]  /*0010*/  S2R R9, SR_TID.Y ;  /* 0x0000000000097919 */ /* 0x000e2e0000002200 */
[----:B------:R-:W1:Y:S01]  /*0020*/  S2UR UR5, SR_CTAID.X ;  /* 0x00000000000579c3 */ /* 0x000e620000002500 */
[----:B------:R-:W2:Y:S01]  /*0030*/  LDCU UR4, c[0x0][0x360] ;  /* 0x00006c00ff0477ac */ /* 0x000ea20008000800 */
[----:B------:R-:W3:Y:S01]  /*0040*/  S2R R8, SR_TID.X ;  /* 0x0000000000087919 */ /* 0x000ee20000002100 */
[----:B------:R-:W4:Y:S05]  /*0050*/  LDCU.64 UR8, c[0x0][0x358] ;  /* 0x00006b00ff0877ac */ /* 0x000f2a0008000a00 */
[----:B------:R-:W5:Y:S08]  /*0060*/  LDC R3, c[0x0][0x364] ;  /* 0x0000d900ff037b82 */ /* 0x000f700000000800 */
[----:B------:R-:W0:Y:S01]  /*0070*/  S2UR UR6, SR_CTAID.Y ;  /* 0x00000000000679c3 */ /* 0x000e220000002600 */
[----:B--2---:R-:W-:-:S07]  /*0080*/  UIADD3 UR4, UPT, UPT, UR4, -0x2, URZ ;  /* 0xfffffffe04047890 */ /* 0x004fce000fffe0ff */
[----:B------:R-:W2:Y:S01]  /*0090*/  LDC R0, c[0x0][0x390] ;  /* 0x0000e400ff007b82 */ /* 0x000ea20000000800 */
[----:B-1----:R-:W-:Y:S01]  /*00a0*/  UIMAD UR4, UR4, UR5, URZ ;  /* 0x00000005040472a4 */ /* 0x002fe2000f8e02ff */
[----:B-----5:R-:W-:-:S05]  /*00b0*/  VIADD R3, R3, 0xfffffffe ;  /* 0xfffffffe03037836 */ /* 0x020fca0000000000 */
[----:B---3--:R-:W-:Y:S02]  /*00c0*/  VIADD R2, R8, UR4 ;  /* 0x0000000408027c36 */ /* 0x008fe40008000000 */
[----:B0-----:R-:W-:-:S05]  /*00d0*/  IMAD R3, R3, UR6, R9 ;  /* 0x0000000603037c24 */ /* 0x001fca000f8e0209 */
[----:B------:R-:W-:Y:S01]  /*00e0*/  VIMNMX R5, PT, PT, R2, R3, !PT ;  /* 0x0000000302057248 */ /* 0x000fe20007fe0100 */
[----:B--2---:R-:W-:-:S05]  /*00f0*/  VIADD R4, R0, 0x1 ;  /* 0x0000000100047836 */ /* 0x004fca0000000000 */
[----:B------:R-:W-:-:S13]  /*0100*/  ISETP.GT.AND P1, PT, R5, R4, PT ;  /* 0x000000040500720c */ /* 0x000fda0003f24270 */
[----:B------:R-:W0:Y:S01]  /*0110*/  @!P1 LDC.64 R4, c[0x0][0x380] ;  /* 0x0000e000ff049b82 */ /* 0x000e220000000a00 */
[----:B------:R-:W-:-:S04]  /*0120*/  @!P1 VIADD R6, R0, 0x2 ;  /* 0x0000000200069836 */ /* 0x000fc80000000000 */
[----:B------:R-:W-:-:S04]  /*0130*/  @!P1 IMAD R7, R2, R6, R3 ;  /* 0x0000000602079224 */ /* 0x000fc800078e0203 */
[----:B0-----:R-:W-:-:S06]  /*0140*/  @!P1 IMAD.WIDE R4, R7, 0x8, R4 ;  /* 0x0000000807049825 */ /* 0x001fcc00078e0204 */
[----:B----4-:R-:W2:Y:S01]  /*0150*/  @!P1 LDG.E.64 R4, desc[UR8][R4.64] ;  /* 0x0000000804049981 */ /* 0x010ea2000c1e1b00 */
[----:B------:R-:W0:Y:S01]  /*0160*/  S2UR UR6, SR_CgaCtaId ;  /* 0x00000000000679c3 */ /* 0x000e220000008800 */
[----:B------:R-:W-:Y:S01]  /*0170*/  UMOV UR5, 0x400 ;  /* 0x0000040000057882 */ /* 0x000fe20000000000 */
[----:B------:R-:W-:Y:S01]  /*0180*/  IMAD R6, R8, 0x10, R9 ;  /* 0x0000001008067824 */ /* 0x000fe200078e0209 */
[----:B------:R-:W-:-:S04]  /*0190*/  ISETP.NE.AND P0, PT, R9, RZ, PT ;  /* 0x000000ff0900720c */ /* 0x000fc80003f05270 */
[----:B------:R-:W-:-:S04]  /*01a0*/  ISETP.EQ.OR P0, PT, R8, RZ, !P0 ;  /* 0x000000ff0800720c */ /* 0x000fc80004702670 */
[----:B------:R-:W-:-:S04]  /*01b0*/  ISETP.GT.U32.OR P0, PT, R8, 0xe, P0 ;  /* 0x0000000e0800780c */ /* 0x000fc80000704470 */
[----:B------:R-:W-:Y:S01]  /*01c0*/  ISETP.GT.U32.OR P0, PT, R9, 0xf, P0 ;  /* 0x0000000f0900780c */ /* 0x000fe20000704470 */
[----:B0-----:R-:W-:-:S06]  /*01d0*/  ULEA UR5, UR6, UR5, 0x18 ;  /* 0x0000000506057291 */ /* 0x001fcc000f8ec0ff */
[----:B------:R-:W-:-:S05]  /*01e0*/  LEA R13, R6, UR5, 0x3 ;  /* 0x00000005060d7c11 */ /* 0x000fca000f8e18ff */
[----:B--2---:R0:W-:Y:S01]  /*01f0*/  @!P1 STS.64 [R13], R4 ;  /* 0x000000040d009388 */ /* 0x0041e20000000a00 */
[----:B------:R-:W-:Y:S06]  /*0200*/  BAR.SYNC.DEFER_BLOCKING 0x0 ;  /* 0x0000000000007b1d */ /* 0x000fec0000010000 */
[----:B------:R-:W-:Y:S05]  /*0210*/  @P0 EXIT ;  /* 0x000000000000094d */ /* 0x000fea0003800000 */
[CC--:B------:R-:W-:Y:S02]  /*0220*/  ISETP.GT.AND P0, PT, R2.reuse, R0.reuse, PT ;  /* 0x000000000200720c */ /* 0x0c0fe40003f04270 */
[C---:B------:R-:W-:Y:S02]  /*0230*/  ISETP.GT.AND P1, PT, R3.reuse, R0, PT ;  /* 0x000000000300720c */ /* 0x040fe40003f24270 */
[----:B------:R-:W-:Y:S02]  /*0240*/  ISETP.GT.AND P0, PT, R2, RZ, !P0 ;  /* 0x000000ff0200720c */ /* 0x000fe40004704270 */
[----:B------:R-:W-:-:S04]  /*0250*/  ISETP.GT.AND P1, PT, R3, RZ, !P1 ;  /* 0x000000ff0300720c */ /* 0x000fc80004f24270 */
[----:B------:R-:W-:-:S13]  /*0260*/  PLOP3.LUT P0, PT, P0, P1, PT, 0x80, 0x8 ;  /* 0x000000000008781c */ /* 0x000fda0000703070 */
[----:B------:R-:W-:Y:S05]  /*0270*/  @!P0 EXIT ;  /* 0x000000000000894d */ /* 0x000fea0003800000 */
[----:B------:R-:W-:-:S06]  /*0280*/  UIADD3 UR5, UPT, UPT, UR4, 0xf, URZ ;  /* 0x0000000f04057890 */ /* 0x000fcc000fffe0ff */
[----:B------:R-:W-:-:S04]  /*0290*/  ISETP.GE.AND P0, PT, R2, UR5, PT ;  /* 0x0000000502007c0c */ /* 0x000fc8000bf06270 */
[----:B------:R-:W-:-:S04]  /*02a0*/  ISETP.LE.OR P0, PT, R2, UR4, P0 ;  /* 0x0000000402007c0c */ /* 0x000fc80008703670 */
[----:B------:R-:W-:-:S13]  /*02b0*/  ISETP.GT.U32.OR P0, PT, R9, 0xe, P0 ;  /* 0x0000000e0900780c */ /* 0x000fda0000704470 */
[----:B------:R-:W-:Y:S05]  /*02c0*/  @P0 EXIT ;  /* 0x000000000000094d */ /* 0x000fea0003800000 */
[----:B0-----:R-:W-:Y:S01]  /*02d0*/  LDS.64 R4, [R13+-0x80] ;  /* 0xffff80000d047984 */ /* 0x001fe20000000a00 */
[----:B------:R-:W-:-:S03]  /*02e0*/  VIADD R0, R0, 0x2 ;  /* 0x0000000200007836 */ /* 0x000fc60000000000 */
[----:B------:R-:W0:Y:S01]  /*02f0*/  LDS.64 R6, [R13+0x8] ;  /* 0x000008000d067984 */ /* 0x000e220000000a00 */
[----:B------:R-:W-:-:S03]  /*0300*/  IMAD R3, R2, R0, R3 ;  /* 0x0000000002037224 */ /* 0x000fc600078e0203 */
[----:B------:R-:W1:Y:S04]  /*0310*/  LDS.64 R8, [R13+0x80] ;  /* 0x000080000d087984 */ /* 0x000e680000000a00 */
[----:B------:R-:W2:Y:S01]  /*0320*/  LDS.64 R10, [R13+-0x8] ;  /* 0xfffff8000d0a7984 */ /* 0x000ea20000000a00 */
[----:B0-----:R-:W-:Y:S01]  /*0330*/  DADD R4, R4, R6 ;  /* 0x0000000004047229 */ /* 0x001fe20000000006 */
[----:B------:R-:W0:Y:S07]  /*0340*/  LDC.64 R6, c[0x0][0x388] ;  /* 0x0000e200ff067b82 */ /* 0x000e2e0000000a00 */
[----:B-1----:R-:W-:-:S08]  /*0350*/  DADD R4, R4, R8 ;  /* 0x0000000004047229 */ /* 0x002fd00000000008 */
[----:B--2---:R-:W-:-:S08]  /*0360*/  DADD R4, R4, R10 ;  /* 0x0000000004047229 */ /* 0x004fd0000000000a */
[----:B------:R-:W-:Y:S01]  /*0370*/  DMUL R4, R4, 0.25 ;  /* 0x3fd0000004047828 */ /* 0x000fe20000000000 */
[----:B0-----:R-:W-:-:S06]  /*0380*/  IMAD.WIDE R2, R3, 0x8, R6 ;  /* 0x0000000803027825 */ /* 0x001fcc00078e0206 */
[----:B------:R-:W-:Y:S01]  /*0390*/  STG.E.64 desc[UR8][R2.64], R4 ;  /* 0x0000000402007986 */ /* 0x000fe2000c101b08 */
[----:B------:R-:W-:Y:S05]  /*03a0*/  EXIT ;  /* 0x000000000000794d */ /* 0x000fea0003800000 */
.L_x_0:
[----:B------:R-:W-:-:S00]  /*03b0*/  BRA `(.L_x_0) ;  /* 0xfffffffc00fc7947 */ /* 0x000fc0000383ffff */
[----:B------:R-:W-:-:S00]  /*03c0*/  NOP ;  /* 0x0000000000007918 */ /* 0x000fc00000000000 */
        /* <DEDUP_REMOVED lines=11> */
.L_x_1:


//--------------------- .nv.shared._Z6evolvePdS_i --------------------------
	.section	.nv.shared._Z6evolvePdS_i,"aw",@nobits
	.sectionflags	@""
	.align	8
.nv.shared._Z6evolvePdS_i:
	.zero		3072


//--------------------- .nv.shared.reserved.0     --------------------------
	.section	.nv.shared.reserved.0,"aw",@nobits
	.weak		__nv_reservedSMEM_offset_0_alias
	.size		__nv_reservedSMEM_offset_0_alias, 0, 64
	.other		__nv_reservedSMEM_offset_0_alias,@"STO_CUDA_RESERVED_SHARED STV_DEFAULT"
__nv_reservedSMEM_offset_0_alias:
	.zero		0
	.zero		64


//--------------------- .nv.constant0._Z6evolvePdS_i --------------------------
	.section	.nv.constant0._Z6evolvePdS_i,"a",@progbits
	.sectionflags	@""
	.align	4
.nv.constant0._Z6evolvePdS_i:
	.zero		916


//--------------------- SYMBOLS --------------------------

	.type		.nv.reservedSmem.offset0,@object
	.size		.nv.reservedSmem.offset0,0x4
	.type		.nv.reservedSmem.cap,@object
	.size		.nv.reservedSmem.cap,0x4
